//
// Generated by NVIDIA NVVM Compiler
//
// Compiler Build ID: CL-36424714
// Cuda compilation tools, release 13.0, V13.0.88
// Based on NVVM 20.0.0
//

.version 9.0
.target sm_100
.address_size 64

	// .globl	_Z28matrix_multiplication_kernelPKfS0_Pfiii

.visible .entry _Z28matrix_multiplication_kernelPKfS0_Pfiii(
	.param .u64 .ptr .align 1 _Z28matrix_multiplication_kernelPKfS0_Pfiii_param_0,
	.param .u64 .ptr .align 1 _Z28matrix_multiplication_kernelPKfS0_Pfiii_param_1,
	.param .u64 .ptr .align 1 _Z28matrix_multiplication_kernelPKfS0_Pfiii_param_2,
	.param .u32 _Z28matrix_multiplication_kernelPKfS0_Pfiii_param_3,
	.param .u32 _Z28matrix_multiplication_kernelPKfS0_Pfiii_param_4,
	.param .u32 _Z28matrix_multiplication_kernelPKfS0_Pfiii_param_5
)
{
	.reg .pred 	%p<6>;
	.reg .b32 	%r<146>;
	.reg .b32 	%f<125>;
	.reg .b64 	%rd<47>;

	ld.param.u64 	%rd7, [_Z28matrix_multiplication_kernelPKfS0_Pfiii_param_0];
	ld.param.u64 	%rd8, [_Z28matrix_multiplication_kernelPKfS0_Pfiii_param_1];
	ld.param.u32 	%r34, [_Z28matrix_multiplication_kernelPKfS0_Pfiii_param_4];
	ld.param.u32 	%r35, [_Z28matrix_multiplication_kernelPKfS0_Pfiii_param_5];
	cvta.to.global.u64 	%rd1, %rd8;
	cvta.to.global.u64 	%rd2, %rd7;
	mov.u32 	%r36, %ctaid.y;
	shl.b32 	%r1, %r36, 4;
	setp.lt.s32 	%p1, %r34, 1;
	mov.f32 	%f117, 0f00000000;
	mov.f32 	%f118, %f117;
	mov.f32 	%f119, %f117;
	mov.f32 	%f120, %f117;
	mov.f32 	%f121, %f117;
	mov.f32 	%f122, %f117;
	mov.f32 	%f123, %f117;
	mov.f32 	%f124, %f117;
	@%p1 bra 	$L__BB0_7;
	mul.lo.s32 	%r140, %r34, %r1;
	add.s32 	%r38, %r34, -1;
	shr.u32 	%r39, %r38, 4;
	add.s32 	%r3, %r39, 1;
	and.b32  	%r4, %r3, 3;
	setp.lt.u32 	%p2, %r34, 49;
	mov.b32 	%r142, 0;
	mov.f32 	%f117, 0f00000000;
	@%p2 bra 	$L__BB0_4;
	mul.wide.u32 	%rd9, %r140, 4;
	add.s64 	%rd10, %rd9, %rd2;
	add.s64 	%rd46, %rd10, 128;
	mul.lo.s32 	%r139, %r35, 48;
	shl.b32 	%r138, %r35, 5;
	shl.b32 	%r137, %r35, 4;
	and.b32  	%r41, %r3, 536870908;
	neg.s32 	%r135, %r41;
	mov.f32 	%f117, 0f00000000;
	mov.b32 	%r136, 0;
	mov.f32 	%f118, %f117;
	mov.f32 	%f119, %f117;
	mov.f32 	%f120, %f117;
	mov.f32 	%f121, %f117;
	mov.f32 	%f122, %f117;
	mov.f32 	%f123, %f117;
	mov.f32 	%f124, %f117;
	mov.u32 	%r142, %r136;
$L__BB0_3:
	mul.wide.u32 	%rd11, %r140, 4;
	add.s64 	%rd12, %rd2, %rd11;
	wmma.load.a.sync.aligned.row.m16n16k16.global.f16 	{%r42, %r43, %r44, %r45, %r46, %r47, %r48, %r49}, [%rd12], %r34;
	cvt.s64.s32 	%rd13, %r136;
	mov.u32 	%r50, %ctaid.x;
	shl.b32 	%r51, %r50, 4;
	cvt.s64.s32 	%rd14, %r51;
	add.s64 	%rd15, %rd13, %rd14;
	shl.b64 	%rd16, %rd15, 2;
	add.s64 	%rd17, %rd1, %rd16;
	wmma.load.b.sync.aligned.col.m16n16k16.global.f16 	{%r52, %r53, %r54, %r55, %r56, %r57, %r58, %r59}, [%rd17], %r35;
	wmma.mma.sync.aligned.row.col.m16n16k16.f32.f32 {%f61, %f62, %f63, %f64, %f65, %f66, %f67, %f68}, {%r42, %r43, %r44, %r45, %r46, %r47, %r48, %r49}, {%r52, %r53, %r54, %r55, %r56, %r57, %r58, %r59}, {%f124, %f123, %f122, %f121, %f120, %f119, %f118, %f117};
	add.s64 	%rd18, %rd46, -64;
	wmma.load.a.sync.aligned.row.m16n16k16.global.f16 	{%r60, %r61, %r62, %r63, %r64, %r65, %r66, %r67}, [%rd18], %r34;
	cvt.s64.s32 	%rd19, %r137;
	add.s64 	%rd20, %rd19, %rd14;
	shl.b64 	%rd21, %rd20, 2;
	add.s64 	%rd22, %rd1, %rd21;
	wmma.load.b.sync.aligned.col.m16n16k16.global.f16 	{%r68, %r69, %r70, %r71, %r72, %r73, %r74, %r75}, [%rd22], %r35;
	wmma.mma.sync.aligned.row.col.m16n16k16.f32.f32 {%f69, %f70, %f71, %f72, %f73, %f74, %f75, %f76}, {%r60, %r61, %r62, %r63, %r64, %r65, %r66, %r67}, {%r68, %r69, %r70, %r71, %r72, %r73, %r74, %r75}, {%f61, %f62, %f63, %f64, %f65, %f66, %f67, %f68};
	wmma.load.a.sync.aligned.row.m16n16k16.global.f16 	{%r76, %r77, %r78, %r79, %r80, %r81, %r82, %r83}, [%rd46], %r34;
	cvt.s64.s32 	%rd23, %r138;
	add.s64 	%rd24, %rd23, %rd14;
	shl.b64 	%rd25, %rd24, 2;
	add.s64 	%rd26, %rd1, %rd25;
	wmma.load.b.sync.aligned.col.m16n16k16.global.f16 	{%r84, %r85, %r86, %r87, %r88, %r89, %r90, %r91}, [%rd26], %r35;
	wmma.mma.sync.aligned.row.col.m16n16k16.f32.f32 {%f77, %f78, %f79, %f80, %f81, %f82, %f83, %f84}, {%r76, %r77, %r78, %r79, %r80, %r81, %r82, %r83}, {%r84, %r85, %r86, %r87, %r88, %r89, %r90, %r91}, {%f69, %f70, %f71, %f72, %f73, %f74, %f75, %f76};
	add.s64 	%rd27, %rd46, 64;
	wmma.load.a.sync.aligned.row.m16n16k16.global.f16 	{%r92, %r93, %r94, %r95, %r96, %r97, %r98, %r99}, [%rd27], %r34;
	cvt.s64.s32 	%rd28, %r139;
	add.s64 	%rd29, %rd28, %rd14;
	shl.b64 	%rd30, %rd29, 2;
	add.s64 	%rd31, %rd1, %rd30;
	wmma.load.b.sync.aligned.col.m16n16k16.global.f16 	{%r100, %r101, %r102, %r103, %r104, %r105, %r106, %r107}, [%rd31], %r35;
	wmma.mma.sync.aligned.row.col.m16n16k16.f32.f32 {%f124, %f123, %f122, %f121, %f120, %f119, %f118, %f117}, {%r92, %r93, %r94, %r95, %r96, %r97, %r98, %r99}, {%r100, %r101, %r102, %r103, %r104, %r105, %r106, %r107}, {%f77, %f78, %f79, %f80, %f81, %f82, %f83, %f84};
	add.s32 	%r142, %r142, 64;
	add.s64 	%rd46, %rd46, 256;
	add.s32 	%r140, %r140, 64;
	shl.b32 	%r108, %r35, 6;
	add.s32 	%r139, %r139, %r108;
	add.s32 	%r138, %r138, %r108;
	add.s32 	%r137, %r137, %r108;
	add.s32 	%r136, %r136, %r108;
	add.s32 	%r135, %r135, 4;
	setp.ne.s32 	%p3, %r135, 0;
	@%p3 bra 	$L__BB0_3;
$L__BB0_4:
	setp.eq.s32 	%p4, %r4, 0;
	@%p4 bra 	$L__BB0_7;
	mul.lo.s32 	%r145, %r142, %r35;
	shl.b32 	%r25, %r35, 4;
	mov.u32 	%r109, %ctaid.y;
	mul.lo.s32 	%r110, %r109, %r34;
	shl.b32 	%r111, %r110, 4;
	add.s32 	%r144, %r142, %r111;
	neg.s32 	%r143, %r4;
$L__BB0_6:
	.pragma "nounroll";
	mul.wide.u32 	%rd32, %r144, 4;
	add.s64 	%rd33, %rd2, %rd32;
	wmma.load.a.sync.aligned.row.m16n16k16.global.f16 	{%r112, %r113, %r114, %r115, %r116, %r117, %r118, %r119}, [%rd33], %r34;
	cvt.s64.s32 	%rd34, %r145;
	mov.u32 	%r120, %ctaid.x;
	shl.b32 	%r121, %r120, 4;
	cvt.s64.s32 	%rd35, %r121;
	add.s64 	%rd36, %rd34, %rd35;
	shl.b64 	%rd37, %rd36, 2;
	add.s64 	%rd38, %rd1, %rd37;
	wmma.load.b.sync.aligned.col.m16n16k16.global.f16 	{%r122, %r123, %r124, %r125, %r126, %r127, %r128, %r129}, [%rd38], %r35;
	wmma.mma.sync.aligned.row.col.m16n16k16.f32.f32 {%f124, %f123, %f122, %f121, %f120, %f119, %f118, %f117}, {%r112, %r113, %r114, %r115, %r116, %r117, %r118, %r119}, {%r122, %r123, %r124, %r125, %r126, %r127, %r128, %r129}, {%f124, %f123, %f122, %f121, %f120, %f119, %f118, %f117};
	add.s32 	%r145, %r145, %r25;
	add.s32 	%r144, %r144, 16;
	add.s32 	%r143, %r143, 1;
	setp.ne.s32 	%p5, %r143, 0;
	@%p5 bra 	$L__BB0_6;
$L__BB0_7:
	ld.param.u64 	%rd45, [_Z28matrix_multiplication_kernelPKfS0_Pfiii_param_2];
	cvta.to.global.u64 	%rd39, %rd45;
	mov.u32 	%r130, %ctaid.y;
	mul.lo.s32 	%r131, %r130, %r35;
	shl.b32 	%r132, %r131, 4;
	cvt.s64.s32 	%rd40, %r132;
	mov.u32 	%r133, %ctaid.x;
	shl.b32 	%r134, %r133, 4;
	cvt.s64.s32 	%rd41, %r134;
	add.s64 	%rd42, %rd40, %rd41;
	shl.b64 	%rd43, %rd42, 2;
	add.s64 	%rd44, %rd39, %rd43;
	wmma.store.d.sync.aligned.row.m16n16k16.global.f32 	[%rd44], {%f124, %f123, %f122, %f121, %f120, %f119, %f118, %f117}, %r35;
	ret;

}


// ===== COMPILED SASS (sm_100) =====

	.target	sm_100

	.elftype	@"ET_EXEC"


//--------------------- .note.nv.tkinfo           --------------------------
	.section	.note.nv.tkinfo,"",@"SHT_NOTE"
	.sectionflags	@"SHF_NOTE_NV_TKINFO"
	.tkinfo
        /*0018*/ 	.word	0x00000002
        /*0030*/ 	.string	""
        /*0030*/ 	.string	"ptxas"
        /*0030*/ 	.string	"Cuda compilation tools, release 13.0, V13.0.88"
        /*0030*/ 	.string	"Build cuda_13.0.r13.0/compiler.36424714_0"
        /*0030*/ 	.string	"-arch sm_100 -m 64 "



//--------------------- .note.nv.cuinfo           --------------------------
	.section	.note.nv.cuinfo,"",@"SHT_NOTE"
	.sectionflags	@"SHF_NOTE_NV_CUINFO"
        /*0018*/ 	.short	0x0002
        /*001a*/ 	.short	0x0064
        /*001c*/ 	.short	0x0082
	.zero		2


//--------------------- .nv.info                  --------------------------
	.section	.nv.info,"",@"SHT_CUDA_INFO"
	.align	4


	//----- nvinfo : EIATTR_REGCOUNT
	.align		4
        /*0000*/ 	.byte	0x04, 0x2f
        /*0002*/ 	.short	(.L_1 - .L_0)
	.align		4
.L_0:
        /*0004*/ 	.word	index@(_Z28matrix_multiplication_kernelPKfS0_Pfiii)
        /*0008*/ 	.word	0x00000020


	//----- nvinfo : EIATTR_FRAME_SIZE
	.align		4
.L_1:
        /*000c*/ 	.byte	0x04, 0x11
        /*000e*/ 	.short	(.L_3 - .L_2)
	.align		4
.L_2:
        /*0010*/ 	.word	index@(_Z28matrix_multiplication_kernelPKfS0_Pfiii)
        /*0014*/ 	.word	0x00000000


	//----- nvinfo : EIATTR_MIN_STACK_SIZE
	.align		4
.L_3:
        /*0018*/ 	.byte	0x04, 0x12
        /*001a*/ 	.short	(.L_5 - .L_4)
	.align		4
.L_4:
        /*001c*/ 	.word	index@(_Z28matrix_multiplication_kernelPKfS0_Pfiii)
        /*0020*/ 	.word	0x00000000
.L_5:


//--------------------- .nv.compat                --------------------------
	.section	.nv.compat,"",@"SHT_CUDA_COMPAT_INFO"
	.align	4
        /*0000*/ 	.byte	0x02, 0x09, 0x00, 0x00, 0x02, 0x02, 0x01, 0x00, 0x02, 0x05, 0x05, 0x00, 0x03, 0x07, 0x01, 0x01
        /*0010*/ 	.byte	0x02, 0x03, 0x00, 0x00, 0x02, 0x06, 0x01, 0x00, 0x04, 0x0b, 0x08, 0x00, 0x09, 0x00, 0x00, 0x00
        /*0020*/ 	.byte	0x00, 0x00, 0x00, 0x00


//--------------------- .nv.info._Z28matrix_multiplication_kernelPKfS0_Pfiii --------------------------
	.section	.nv.info._Z28matrix_multiplication_kernelPKfS0_Pfiii,"",@"SHT_CUDA_INFO"
	.sectionflags	@""
	.align	4


	//----- nvinfo : EIATTR_CUDA_API_VERSION
	.align		4
        /*0000*/ 	.byte	0x04, 0x37
        /*0002*/ 	.short	(.L_7 - .L_6)
.L_6:
        /*0004*/ 	.word	0x00000082


	//----- nvinfo : EIATTR_KPARAM_INFO
	.align		4
.L_7:
        /*0008*/ 	.byte	0x04, 0x17
        /*000a*/ 	.short	(.L_9 - .L_8)
.L_8:
        /*000c*/ 	.word	0x00000000
        /*0010*/ 	.short	0x0005
        /*0012*/ 	.short	0x0020
        /*0014*/ 	.byte	0x00, 0xf0, 0x11, 0x00


	//----- nvinfo : EIATTR_KPARAM_INFO
	.align		4
.L_9:
        /*0018*/ 	.byte	0x04, 0x17
        /*001a*/ 	.short	(.L_11 - .L_10)
.L_10:
        /*001c*/ 	.word	0x00000000
        /*0020*/ 	.short	0x0004
        /*0022*/ 	.short	0x001c
        /*0024*/ 	.byte	0x00, 0xf0, 0x11, 0x00


	//----- nvinfo : EIATTR_KPARAM_INFO
	.align		4
.L_11:
        /*0028*/ 	.byte	0x04, 0x17
        /*002a*/ 	.short	(.L_13 - .L_12)
.L_12:
        /*002c*/ 	.word	0x00000000
        /*0030*/ 	.short	0x0003
        /*0032*/ 	.short	0x0018
        /*0034*/ 	.byte	0x00, 0xf0, 0x11, 0x00


	//----- nvinfo : EIATTR_KPARAM_INFO
	.align		4
.L_13:
        /*0038*/ 	.byte	0x04, 0x17
        /*003a*/ 	.short	(.L_15 - .L_14)
.L_14:
        /*003c*/ 	.word	0x00000000
        /*0040*/ 	.short	0x0002
        /*0042*/ 	.short	0x0010
        /*0044*/ 	.byte	0x00, 0xf5, 0x21, 0x00


	//----- nvinfo : EIATTR_KPARAM_INFO
	.align		4
.L_15:
        /*0048*/ 	.byte	0x04, 0x17
        /*004a*/ 	.short	(.L_17 - .L_16)
.L_16:
        /*004c*/ 	.word	0x00000000
        /*0050*/ 	.short	0x0001
        /*0052*/ 	.short	0x0008
        /*0054*/ 	.byte	0x00, 0xf5, 0x21, 0x00


	//----- nvinfo : EIATTR_KPARAM_INFO
	.align		4
.L_17:
        /*0058*/ 	.byte	0x04, 0x17
        /*005a*/ 	.short	(.L_19 - .L_18)
.L_18:
        /*005c*/ 	.word	0x00000000
        /*0060*/ 	.short	0x0000
        /*0062*/ 	.short	0x0000
        /*0064*/ 	.byte	0x00, 0xf5, 0x21, 0x00


	//----- nvinfo : EIATTR_SPARSE_MMA_MASK
	.align		4
.L_19:
        /*0068*/ 	.byte	0x03, 0x50
        /*006a*/ 	.short	0x0000


	//----- nvinfo : EIATTR_WMMA_USED
	.align		4
        /*006c*/ 	.byte	0x01, 0x2b
	.zero		2


	//----- nvinfo : EIATTR_MAXREG_COUNT
	.align		4
        /*0070*/ 	.byte	0x03, 0x1b
        /*0072*/ 	.short	0x00ff


	//----- nvinfo : EIATTR_MERCURY_ISA_VERSION
	.align		4
        /*0074*/ 	.byte	0x03, 0x5f
        /*0076*/ 	.short	0x0101


	//----- nvinfo : EIATTR_VRC_CTA_INIT_COUNT
	.align		4
        /*0078*/ 	.byte	0x02, 0x4a
	.zero		1
	.zero		1


	//----- nvinfo : EIATTR_EXIT_INSTR_OFFSETS
	.align		4
        /*007c*/ 	.byte	0x04, 0x1c
        /*007e*/ 	.short	(.L_21 - .L_20)


	//   ....[0]....
.L_20:
        /*0080*/ 	.word	0x00000db0


	//----- nvinfo : EIATTR_CBANK_PARAM_SIZE
	.align		4
.L_21:
        /*0084*/ 	.byte	0x03, 0x19
        /*0086*/ 	.short	0x0024


	//----- nvinfo : EIATTR_PARAM_CBANK
	.align		4
        /*0088*/ 	.byte	0x04, 0x0a
        /*008a*/ 	.short	(.L_23 - .L_22)
	.align		4
.L_22:
        /*008c*/ 	.word	index@(.nv.constant0._Z28matrix_multiplication_kernelPKfS0_Pfiii)
        /*0090*/ 	.short	0x0380
        /*0092*/ 	.short	0x0024


	//----- nvinfo : EIATTR_SW_WAR
	.align		4
.L_23:
        /*0094*/ 	.byte	0x04, 0x36
        /*0096*/ 	.short	(.L_25 - .L_24)
.L_24:
        /*0098*/ 	.word	0x00000008
.L_25:


//--------------------- .nv.callgraph             --------------------------
	.section	.nv.callgraph,"",@"SHT_CUDA_CALLGRAPH"
	.align	4
	.sectionentsize	8
	.align		4
        /*0000*/ 	.word	0x00000000
	.align		4
        /*0004*/ 	.word	0xffffffff
	.align		4
        /*0008*/ 	.word	0x00000000
	.align		4
        /*000c*/ 	.word	0xfffffffe
	.align		4
        /*0010*/ 	.word	0x00000000
	.align		4
        /*0014*/ 	.word	0xfffffffd
	.align		4
        /*0018*/ 	.word	0x00000000
	.align		4
        /*001c*/ 	.word	0xfffffffc


//--------------------- .text._Z28matrix_multiplication_kernelPKfS0_Pfiii --------------------------
	.section	.text._Z28matrix_multiplication_kernelPKfS0_Pfiii,"ax",@progbits
	.align	128
        .global         _Z28matrix_multiplication_kernelPKfS0_Pfiii
        .type           _Z28matrix_multiplication_kernelPKfS0_Pfiii,@function
        .size           _Z28matrix_multiplication_kernelPKfS0_Pfiii,(.L_x_5 - _Z28matrix_multiplication_kernelPKfS0_Pfiii)
        .other          _Z28matrix_multiplication_kernelPKfS0_Pfiii,@"STO_CUDA_ENTRY STV_DEFAULT"
_Z28matrix_multiplication_kernelPKfS0_Pfiii:
.text._Z28matrix_multiplication_kernelPKfS0_Pfiii:
[----:B------:R-:W-:Y:S01]  /*0000*/  LDC R1, c[0x0][0x37c] ;  /* 0x0000df00ff017b82 */ /* 0x000fe20000000800 */
[----:B------:R-:W0:Y:S07]  /*0010*/  LDCU UR27, c[0x0][0x39c] ;  /* 0x00007380ff1b77ac */ /* 0x000e2e0008000800 */
[----:B------:R-:W1:Y:S01]  /*0020*/  S2UR UR24, SR_CTAID.Y ;  /* 0x00000000001879c3 */ /* 0x000e620000002600 */
[----:B------:R-:W-:Y:S02]  /*0030*/  CS2R R10, SRZ ;  /* 0x00000000000a7805 */ /* 0x000fe4000001ff00 */
[----:B------:R-:W-:-:S02]  /*0040*/  CS2R R8, SRZ ;  /* 0x0000000000087805 */ /* 0x000fc4000001ff00 */
[----:B------:R-:W-:Y:S02]  /*0050*/  CS2R R6, SRZ ;  /* 0x0000000000067805 */ /* 0x000fe4000001ff00 */
[----:B------:R-:W-:Y:S01]  /*0060*/  CS2R R4, SRZ ;  /* 0x0000000000047805 */ /* 0x000fe2000001ff00 */
[----:B------:R-:W2:Y:S01]  /*0070*/  LDCU.64 UR14, c[0x0][0x358] ;  /* 0x00006b00ff0e77ac */ /* 0x000ea20008000a00 */
[----:B0-----:R-:W-:-:S09]  /*0080*/  UISETP.GE.AND UP0, UPT, UR27, 0x1, UPT ;  /* 0x000000011b00788c */ /* 0x001fd2000bf06270 */
[----:B------:R-:W-:Y:S05]  /*0090*/  BRA.U !UP0, `(.L_x_0) ;  /* 0x0000000908e47547 */ /* 0x000fea000b800000 */
[----:B------:R-:W-:Y:S01]  /*00a0*/  UISETP.GE.U32.AND UP1, UPT, UR27, 0x31, UPT ;  /* 0x000000311b00788c */ /* 0x000fe2000bf26070 */
[----:B------:R-:W-:Y:S01]  /*00b0*/  IMAD.MOV.U32 R11, RZ, RZ, RZ ;  /* 0x000000ffff0b7224 */ /* 0x000fe200078e00ff */
[----:B------:R-:W-:Y:S02]  /*00c0*/  UIADD3 UR4, UPT, UPT, UR27, -0x1, URZ ;  /* 0xffffffff1b047890 */ /* 0x000fe4000fffe0ff */
[----:B------:R-:W-:Y:S02]  /*00d0*/  UIADD3 UR5, UPT, UPT, UR27, -0x1, URZ ;  /* 0xffffffff1b057890 */ /* 0x000fe4000fffe0ff */
[----:B------:R-:W-:Y:S02]  /*00e0*/  ULEA.HI UR4, UR4, 0x1, URZ, 0x1c ;  /* 0x0000000104047891 */ /* 0x000fe4000f8fe0ff */
[----:B------:R-:W-:Y:S02]  /*00f0*/  ULEA.HI UR5, UR5, 0x1, URZ, 0x1c ;  /* 0x0000000105057891 */ /* 0x000fe4000f8fe0ff */
[----:B------:R-:W-:-:S03]  /*0100*/  ULOP3.LUT UR12, UR4, 0x3, URZ, 0xc0, !UPT ;  /* 0x00000003040c7892 */ /* 0x000fc6000f8ec0ff */
[----:B------:R-:W-:Y:S01]  /*0110*/  UMOV UR4, URZ ;  /* 0x000000ff00047c82 */ /* 0x000fe20008000000 */
[----:B------:R-:W-:Y:S01]  /*0120*/  UISETP.NE.AND UP0, UPT, UR12, URZ, UPT ;  /* 0x000000ff0c00728c */ /* 0x000fe2000bf05270 */
[----:B------:R-:W-:Y:S10]  /*0130*/  BRA.U !UP1, `(.L_x_1) ;  /* 0x0000000509f47547 */ /* 0x000ff4000b800000 */
[----:B------:R-:W0:Y:S01]  /*0140*/  S2R R17, SR_LANEID ;  /* 0x0000000000117919 */ /* 0x000e220000000000 */
[----:B------:R-:W3:Y:S01]  /*0150*/  LDCU UR28, c[0x0][0x3a0] ;  /* 0x00007400ff1c77ac */ /* 0x000ee20008000800 */
[----:B------:R-:W4:Y:S01]  /*0160*/  S2UR UR8, SR_CTAID.X ;  /* 0x00000000000879c3 */ /* 0x000f220000002500 */
[----:B------:R-:W-:Y:S01]  /*0170*/  IMAD.MOV.U32 R3, RZ, RZ, RZ ;  /* 0x000000ffff037224 */ /* 0x000fe200078e00ff */
[----:B------:R-:W-:Y:S01]  /*0180*/  CS2R R10, SRZ ;  /* 0x00000000000a7805 */ /* 0x000fe2000001ff00 */
[----:B------:R-:W5:Y:S01]  /*0190*/  LDCU.64 UR16, c[0x0][0x380] ;  /* 0x00007000ff1077ac */ /* 0x000f620008000a00 */
[----:B------:R-:W-:Y:S02]  /*01a0*/  CS2R R8, SRZ ;  /* 0x0000000000087805 */ /* 0x000fe4000001ff00 */
[----:B------:R-:W-:Y:S01]  /*01b0*/  CS2R R6, SRZ ;  /* 0x0000000000067805 */ /* 0x000fe2000001ff00 */
[----:B-1----:R-:W-:Y:S02]  /*01c0*/  USHF.L.U32 UR4, UR24, 0x4, URZ ;  /* 0x0000000418047899 */ /* 0x002fe400080006ff */
[----:B------:R-:W-:-:S02]  /*01d0*/  USHF.R.U32.HI UR7, URZ, 0x1, UR27 ;  /* 0x00000001ff077899 */ /* 0x000fc4000801161b */
[----:B------:R-:W-:Y:S02]  /*01e0*/  UIMAD UR6, UR4, UR27, URZ ;  /* 0x0000001b040672a4 */ /* 0x000fe4000f8e02ff */
[----:B------:R-:W-:Y:S01]  /*01f0*/  ULOP3.LUT UR5, UR5, 0x1ffffffc, URZ, 0xc0, !UPT ;  /* 0x1ffffffc05057892 */ /* 0x000fe2000f8ec0ff */
[----:B------:R-:W1:Y:S01]  /*0200*/  LDCU.64 UR18, c[0x0][0x388] ;  /* 0x00007100ff1277ac */ /* 0x000e620008000a00 */
[----:B---3--:R-:W-:Y:S02]  /*0210*/  USHF.R.U32.HI UR4, URZ, 0x1, UR28 ;  /* 0x00000001ff047899 */ /* 0x008fe4000801161c */
[----:B------:R-:W-:Y:S02]  /*0220*/  UIMAD UR13, UR28, 0x30, URZ ;  /* 0x000000301c0d78a4 */ /* 0x000fe4000f8e02ff */
[----:B------:R-:W-:Y:S02]  /*0230*/  USHF.L.U32 UR20, UR28, 0x5, URZ ;  /* 0x000000051c147899 */ /* 0x000fe400080006ff */
[----:B----4-:R-:W-:-:S02]  /*0240*/  USHF.L.U32 UR8, UR8, 0x4, URZ ;  /* 0x0000000408087899 */ /* 0x010fc400080006ff */
[----:B------:R-:W-:Y:S02]  /*0250*/  USHF.L.U32 UR21, UR28, 0x4, URZ ;  /* 0x000000041c157899 */ /* 0x000fe400080006ff */
[----:B------:R-:W-:Y:S01]  /*0260*/  USHF.R.S32.HI UR25, URZ, 0x1f, UR8 ;  /* 0x0000001fff197899 */ /* 0x000fe20008011408 */
[----:B0-----:R-:W-:Y:S02]  /*0270*/  LOP3.LUT R2, R17, 0x3, RZ, 0xc0, !PT ;  /* 0x0000000311027812 */ /* 0x001fe400078ec0ff */
[----:B------:R-:W-:-:S05]  /*0280*/  SHF.R.U32.HI R17, RZ, 0x2, R17 ;  /* 0x00000002ff117819 */ /* 0x000fca0000011611 */
[----:B------:R-:W-:Y:S01]  /*0290*/  IMAD.WIDE.U32 R4, R17, UR7, R2 ;  /* 0x0000000711047c25 */ /* 0x000fe2000f8e0002 */
[----:B------:R-:W-:-:S03]  /*02a0*/  UIADD3 UR7, UPT, UPT, -UR5, URZ, URZ ;  /* 0x000000ff05077290 */ /* 0x000fc6000fffe1ff */
[----:B------:R-:W-:Y:S01]  /*02b0*/  IMAD.WIDE.U32 R16, R17, UR4, R2 ;  /* 0x0000000411107c25 */ /* 0x000fe2000f8e0002 */
[----:B-----5:R-:W-:Y:S01]  /*02c0*/  UIMAD.WIDE.U32 UR4, UR6, 0x4, UR16 ;  /* 0x00000004060478a5 */ /* 0x020fe2000f8e0010 */
[C---:B------:R-:W-:Y:S02]  /*02d0*/  SHF.L.U64.HI R0, R4.reuse, 0x2, R5 ;  /* 0x0000000204007819 */ /* 0x040fe40000010205 */
[----:B------:R-:W-:Y:S01]  /*02e0*/  IMAD.SHL.U32 R2, R4, 0x4, RZ ;  /* 0x0000000404027824 */ /* 0x000fe200078e00ff */
[----:B------:R-:W-:Y:S01]  /*02f0*/  UIADD3 UR26, UP1, UPT, UR4, 0x80, URZ ;  /* 0x00000080041a7890 */ /* 0x000fe2000ff3e0ff */
[C---:B------:R-:W-:Y:S01]  /*0300*/  SHF.L.U64.HI R3, R16.reuse, 0x2, R17 ;  /* 0x0000000210037819 */ /* 0x040fe20000010211 */
[----:B------:R-:W-:Y:S01]  /*0310*/  IMAD.SHL.U32 R16, R16, 0x4, RZ ;  /* 0x0000000410107824 */ /* 0x000fe200078e00ff */
[----:B------:R-:W-:Y:S01]  /*0320*/  CS2R R4, SRZ ;  /* 0x0000000000047805 */ /* 0x000fe2000001ff00 */
[----:B------:R-:W-:Y:S01]  /*0330*/  UIADD3.X UR11, UPT, UPT, URZ, UR5, URZ, UP1, !UPT ;  /* 0x00000005ff0b7290 */ /* 0x000fe20008ffe4ff */
[----:B------:R-:W-:-:S02]  /*0340*/  UMOV UR4, URZ ;  /* 0x000000ff00047c82 */ /* 0x000fc40008000000 */
[----:B-1----:R-:W-:-:S09]  /*0350*/  UMOV UR5, URZ ;  /* 0x000000ff00057c82 */ /* 0x002fd20008000000 */
.L_x_2:
[----:B------:R-:W-:Y:S01]  /*0360*/  UIMAD.WIDE.U32 UR22, UR6, 0x4, UR16 ;  /* 0x00000004061678a5 */ /* 0x000fe2000f8e0010 */
[----:B------:R-:W-:Y:S01]  /*0370*/  IMAD.U32 R27, RZ, RZ, UR27 ;  /* 0x0000001bff1b7e24 */ /* 0x000fe2000f8e00ff */
[----:B------:R-:W-:-:S04]  /*0380*/  UIADD3 UR9, UP1, UPT, UR8, UR5, URZ ;  /* 0x0000000508097290 */ /* 0x000fc8000ff3e0ff */
[----:B------:R-:W-:Y:S01]  /*0390*/  ULEA.HI.X.SX32 UR10, UR5, UR25, 0x1, UP1 ;  /* 0x00000019050a7291 */ /* 0x000fe200088f0eff */
[----:B------:R-:W-:Y:S01]  /*03a0*/  IADD3 R24, P0, PT, R2, UR22, RZ ;  /* 0x0000001602187c10 */ /* 0x000fe2000ff1e0ff */
[----:B------:R-:W-:-:S03]  /*03b0*/  ULEA UR22, UP1, UR9, UR18, 0x2 ;  /* 0x0000001209167291 */ /* 0x000fc6000f8210ff */
[----:B------:R-:W-:Y:S01]  /*03c0*/  IADD3.X R25, PT, PT, R0, UR23, RZ, P0, !PT ;  /* 0x0000001700197c10 */ /* 0x000fe200087fe4ff */
[----:B------:R-:W-:Y:S02]  /*03d0*/  ULEA.HI.X UR9, UR9, UR19, UR10, 0x2, UP1 ;  /* 0x0000001309097291 */ /* 0x000fe400088f140a */
[----:B------:R-:W-:Y:S01]  /*03e0*/  IADD3 R22, P0, PT, R16, UR22, RZ ;  /* 0x0000001610167c10 */ /* 0x000fe2000ff1e0ff */
[----:B------:R-:W-:Y:S01]  /*03f0*/  IMAD.WIDE.U32 R26, R27, 0x10, R24 ;  /* 0x000000101b1a7825 */ /* 0x000fe200078e0018 */
[----:B--2---:R-:W2:Y:S02]  /*0400*/  LDG.E R12, desc[UR14][R24.64] ;  /* 0x0000000e180c7981 */ /* 0x004ea4000c1e1900 */
[----:B------:R-:W-:Y:S02]  /*0410*/  IADD3.X R23, PT, PT, R3, UR9, RZ, P0, !PT ;  /* 0x0000000903177c10 */ /* 0x000fe400087fe4ff */
[----:B------:R-:W2:Y:S04]  /*0420*/  LDG.E R14, desc[UR14][R24.64+0x10] ;  /* 0x0000100e180e7981 */ /* 0x000ea8000c1e1900 */
[----:B------:R-:W2:Y:S04]  /*0430*/  LDG.E R13, desc[UR14][R26.64] ;  /* 0x0000000e1a0d7981 */ /* 0x000ea8000c1e1900 */
[----:B------:R-:W2:Y:S04]  /*0440*/  LDG.E R15, desc[UR14][R26.64+0x10] ;  /* 0x0000100e1a0f7981 */ /* 0x000ea8000c1e1900 */
[----:B------:R-:W2:Y:S04]  /*0450*/  LDG.E R18, desc[UR14][R22.64] ;  /* 0x0000000e16127981 */ /* 0x000ea8000c1e1900 */
[----:B------:R0:W2:Y:S01]  /*0460*/  LDG.E R19, desc[UR14][R22.64+0x10] ;  /* 0x0000100e16137981 */ /* 0x0000a2000c1e1900 */
[----:B------:R-:W-:-:S04]  /*0470*/  IMAD.U32 R17, RZ, RZ, UR28 ;  /* 0x0000001cff117e24 */ /* 0x000fc8000f8e00ff */
[----:B0-----:R-:W-:-:S05]  /*0480*/  IMAD.WIDE.U32 R22, R17, 0x10, R22 ;  /* 0x0000001011167825 */ /* 0x001fca00078e0016 */
[----:B------:R-:W3:Y:S04]  /*0490*/  LDG.E R20, desc[UR14][R22.64] ;  /* 0x0000000e16147981 */ /* 0x000ee8000c1e1900 */
[----:B------:R0:W3:Y:S01]  /*04a0*/  LDG.E R21, desc[UR14][R22.64+0x10] ;  /* 0x0000100e16157981 */ /* 0x0000e2000c1e1900 */
[----:B------:R-:W-:-:S04]  /*04b0*/  UIADD3 UR9, UP1, UPT, UR8, UR21, URZ ;  /* 0x0000001508097290 */ /* 0x000fc8000ff3e0ff */
[----:B------:R-:W-:Y:S02]  /*04c0*/  ULEA.HI.X.SX32 UR10, UR21, UR25, 0x1, UP1 ;  /* 0x00000019150a7291 */ /* 0x000fe400088f0eff */
[----:B------:R-:W-:Y:S01]  /*04d0*/  ULEA UR22, UP1, UR9, UR18, 0x2 ;  /* 0x0000001209167291 */ /* 0x000fe2000f8210ff */
[----:B------:R-:W-:-:S03]  /*04e0*/  IMAD.U32 R17, RZ, RZ, UR27 ;  /* 0x0000001bff117e24 */ /* 0x000fc6000f8e00ff */
[----:B------:R-:W-:Y:S01]  /*04f0*/  ULEA.HI.X UR9, UR9, UR19, UR10, 0x2, UP1 ;  /* 0x0000001309097291 */ /* 0x000fe200088f140a */
[----:B--2---:R-:W-:Y:S01]  /*0500*/  HMMA.16816.F32 R4, R12, R18, R4 ;  /* 0x000000120c04723c */ /* 0x004fe20000001804 */
[----:B------:R-:W-:-:S04]  /*0510*/  IADD3 R18, P0, PT, R2, UR26, RZ ;  /* 0x0000001a02127c10 */ /* 0x000fc8000ff1e0ff */
[----:B------:R-:W-:Y:S02]  /*0520*/  IADD3.X R19, PT, PT, R0, UR11, RZ, P0, !PT ;  /* 0x0000000b00137c10 */ /* 0x000fe400087fe4ff */
[----:B------:R-:W-:Y:S01]  /*0530*/  IADD3 R28, P0, PT, R16, UR22, RZ ;  /* 0x00000016101c7c10 */ /* 0x000fe2000ff1e0ff */
[----:B0-----:R-:W-:-:S03]  /*0540*/  IMAD.WIDE.U32 R22, R17, 0x10, R18 ;  /* 0x0000001011167825 */ /* 0x001fc600078e0012 */
[----:B------:R-:W-:Y:S01]  /*0550*/  IADD3.X R29, PT, PT, R3, UR9, RZ, P0, !PT ;  /* 0x00000009031d7c10 */ /* 0x000fe200087fe4ff */
[----:B------:R-:W-:-:S04]  /*0560*/  IMAD.U32 R17, RZ, RZ, UR28 ;  /* 0x0000001cff117e24 */ /* 0x000fc8000f8e00ff */
[----:B------:R-:W2:Y:S04]  /*0570*/  LDG.E R24, desc[UR14][R28.64] ;  /* 0x0000000e1c187981 */ /* 0x000ea8000c1e1900 */
[----:B------:R0:W2:Y:S01]  /*0580*/  LDG.E R25, desc[UR14][R28.64+0x10] ;  /* 0x0000100e1c197981 */ /* 0x0000a2000c1e1900 */
[----:B---3--:R-:W-:Y:S03]  /*0590*/  HMMA.16816.F32 R8, R12, R20, R8 ;  /* 0x000000140c08723c */ /* 0x008fe60000001808 */
[----:B------:R-:W2:Y:S04]  /*05a0*/  LDG.E R12, desc[UR14][R18.64+-0x40] ;  /* 0xffffc00e120c7981 */ /* 0x000ea8000c1e1900 */
[----:B------:R-:W2:Y:S01]  /*05b0*/  LDG.E R14, desc[UR14][R18.64+-0x30] ;  /* 0xffffd00e120e7981 */ /* 0x000ea2000c1e1900 */
[----:B0-----:R-:W-:-:S03]  /*05c0*/  IMAD.WIDE.U32 R28, R17, 0x10, R28 ;  /* 0x00000010111c7825 */ /* 0x001fc600078e001c */
[----:B------:R-:W2:Y:S04]  /*05d0*/  LDG.E R13, desc[UR14][R22.64+-0x40] ;  /* 0xffffc00e160d7981 */ /* 0x000ea8000c1e1900 */
[----:B------:R-:W2:Y:S04]  /*05e0*/  LDG.E R15, desc[UR14][R22.64+-0x30] ;  /* 0xffffd00e160f7981 */ /* 0x000ea8000c1e1900 */
[----:B------:R-:W3:Y:S04]  /*05f0*/  LDG.E R20, desc[UR14][R28.64] ;  /* 0x0000000e1c147981 */ /* 0x000ee8000c1e1900 */
[----:B------:R0:W3:Y:S01]  /*0600*/  LDG.E R21, desc[UR14][R28.64+0x10] ;  /* 0x0000100e1c157981 */ /* 0x0000e2000c1e1900 */
[----:B------:R-:W-:-:S04]  /*0610*/  UIADD3 UR9, UP1, UPT, UR8, UR20, URZ ;  /* 0x0000001408097290 */ /* 0x000fc8000ff3e0ff */
[----:B------:R-:W-:Y:S02]  /*0620*/  ULEA.HI.X.SX32 UR10, UR20, UR25, 0x1, UP1 ;  /* 0x00000019140a7291 */ /* 0x000fe400088f0eff */
[----:B------:R-:W-:-:S04]  /*0630*/  ULEA UR22, UP1, UR9, UR18, 0x2 ;  /* 0x0000001209167291 */ /* 0x000fc8000f8210ff */
[----:B------:R-:W-:Y:S02]  /*0640*/  ULEA.HI.X UR9, UR9, UR19, UR10, 0x2, UP1 ;  /* 0x0000001309097291 */ /* 0x000fe400088f140a */
[----:B------:R-:W-:-:S04]  /*0650*/  IADD3 R26, P0, PT, R16, UR22, RZ ;  /* 0x00000016101a7c10 */ /* 0x000fc8000ff1e0ff */
[----:B------:R-:W-:-:S03]  /*0660*/  IADD3.X R27, PT, PT, R3, UR9, RZ, P0, !PT ;  /* 0x00000009031b7c10 */ /* 0x000fc600087fe4ff */
[----:B0-----:R-:W-:Y:S01]  /*0670*/  IMAD.WIDE.U32 R28, R17, 0x10, R26 ;  /* 0x00000010111c7825 */ /* 0x001fe200078e001a */
[C---:B--2---:R-:W-:Y:S01]  /*0680*/  HMMA.16816.F32 R4, R12.reuse, R24, R4 ;  /* 0x000000180c04723c */ /* 0x044fe20000001804 */
[----:B------:R-:W2:Y:S04]  /*0690*/  LDG.E R24, desc[UR14][R26.64] ;  /* 0x0000000e1a187981 */ /* 0x000ea8000c1e1900 */
[----:B------:R-:W2:Y:S03]  /*06a0*/  LDG.E R25, desc[UR14][R26.64+0x10] ;  /* 0x0000100e1a197981 */ /* 0x000ea6000c1e1900 */
[----:B---3--:R-:W-:Y:S01]  /*06b0*/  HMMA.16816.F32 R8, R12, R20, R8 ;  /* 0x000000140c08723c */ /* 0x008fe20000001808 */
[----:B------:R-:W2:Y:S04]  /*06c0*/  LDG.E R12, desc[UR14][R18.64] ;  /* 0x0000000e120c7981 */ /* 0x000ea8000c1e1900 */
[----:B------:R-:W2:Y:S04]  /*06d0*/  LDG.E R14, desc[UR14][R18.64+0x10] ;  /* 0x0000100e120e7981 */ /* 0x000ea8000c1e1900 */
[----:B------:R-:W2:Y:S04]  /*06e0*/  LDG.E R13, desc[UR14][R22.64] ;  /* 0x0000000e160d7981 */ /* 0x000ea8000c1e1900 */
[----:B------:R-:W2:Y:S04]  /*06f0*/  LDG.E R15, desc[UR14][R22.64+0x10] ;  /* 0x0000100e160f7981 */ /* 0x000ea8000c1e1900 */
[----:B------:R-:W3:Y:S04]  /*0700*/  LDG.E R20, desc[UR14][R28.64] ;  /* 0x0000000e1c147981 */ /* 0x000ee8000c1e1900 */
[----:B------:R0:W3:Y:S01]  /*0710*/  LDG.E R21, desc[UR14][R28.64+0x10] ;  /* 0x0000100e1c157981 */ /* 0x0000e2000c1e1900 */
[----:B------:R-:W-:-:S04]  /*0720*/  UIADD3 UR9, UP1, UPT, UR8, UR13, URZ ;  /* 0x0000000d08097290 */ /* 0x000fc8000ff3e0ff */
[----:B------:R-:W-:Y:S02]  /*0730*/  ULEA.HI.X.SX32 UR10, UR13, UR25, 0x1, UP1 ;  /* 0x000000190d0a7291 */ /* 0x000fe400088f0eff */
[----:B------:R-:W-:-:S04]  /*0740*/  ULEA UR22, UP1, UR9, UR18, 0x2 ;  /* 0x0000001209167291 */ /* 0x000fc8000f8210ff */
[----:B------:R-:W-:Y:S01]  /*0750*/  ULEA.HI.X UR9, UR9, UR19, UR10, 0x2, UP1 ;  /* 0x0000001309097291 */ /* 0x000fe200088f140a */
[----:B--2---:R-:W-:Y:S01]  /*0760*/  HMMA.16816.F32 R4, R12, R24, R4 ;  /* 0x000000180c04723c */ /* 0x004fe20000001804 */
[----:B------:R-:W-:-:S04]  /*0770*/  IADD3 R24, P0, PT, R16, UR22, RZ ;  /* 0x0000001610187c10 */ /* 0x000fc8000ff1e0ff */
[----:B------:R-:W-:-:S03]  /*0780*/  IADD3.X R25, PT, PT, R3, UR9, RZ, P0, !PT ;  /* 0x0000000903197c10 */ /* 0x000fc600087fe4ff */
[----:B0-----:R-:W-:Y:S01]  /*0790*/  IMAD.WIDE.U32 R28, R17, 0x10, R24 ;  /* 0x00000010111c7825 */ /* 0x001fe200078e0018 */
[----:B---3--:R-:W-:Y:S01]  /*07a0*/  HMMA.16816.F32 R8, R12, R20, R8 ;  /* 0x000000140c08723c */ /* 0x008fe20000001808 */
[----:B------:R-:W2:Y:S04]  /*07b0*/  LDG.E R20, desc[UR14][R24.64] ;  /* 0x0000000e18147981 */ /* 0x000ea8000c1e1900 */
[----:B------:R-:W2:Y:S04]  /*07c0*/  LDG.E R21, desc[UR14][R24.64+0x10] ;  /* 0x0000100e18157981 */ /* 0x000ea8000c1e1900 */
[----:B------:R-:W2:Y:S04]  /*07d0*/  LDG.E R12, desc[UR14][R18.64+0x40] ;  /* 0x0000400e120c7981 */ /* 0x000ea8000c1e1900 */
[----:B------:R-:W2:Y:S04]  /*07e0*/  LDG.E R14, desc[UR14][R18.64+0x50] ;  /* 0x0000500e120e7981 */ /* 0x000ea8000c1e1900 */
[----:B------:R-:W2:Y:S04]  /*07f0*/  LDG.E R13, desc[UR14][R22.64+0x40] ;  /* 0x0000400e160d7981 */ /* 0x000ea8000c1e1900 */
[----:B------:R-:W2:Y:S04]  /*0800*/  LDG.E R15, desc[UR14][R22.64+0x50] ;  /* 0x0000500e160f7981 */ /* 0x000ea8000c1e1900 */
[----:B------:R-:W3:Y:S04]  /*0810*/  LDG.E R26, desc[UR14][R28.64] ;  /* 0x0000000e1c1a7981 */ /* 0x000ee8000c1e1900 */
[----:B------:R-:W3:Y:S01]  /*0820*/  LDG.E R27, desc[UR14][R28.64+0x10] ;  /* 0x0000100e1c1b7981 */ /* 0x000ee2000c1e1900 */
[----:B------:R-:W-:-:S02]  /*0830*/  UIADD3 UR26, UP1, UPT, UR26, 0x100, URZ ;  /* 0x000001001a1a7890 */ /* 0x000fc4000ff3e0ff */
[----:B------:R-:W-:Y:S02]  /*0840*/  UIADD3 UR7, UPT, UPT, UR7, 0x4, URZ ;  /* 0x0000000407077890 */ /* 0x000fe4000fffe0ff */
[----:B------:R-:W-:Y:S02]  /*0850*/  UIADD3.X UR11, UPT, UPT, URZ, UR11, URZ, UP1, !UPT ;  /* 0x0000000bff0b7290 */ /* 0x000fe40008ffe4ff */
[----:B------:R-:W-:Y:S02]  /*0860*/  UISETP.NE.AND UP1, UPT, UR7, URZ, UPT ;  /* 0x000000ff0700728c */ /* 0x000fe4000bf25270 */
[----:B------:R-:W-:Y:S02]  /*0870*/  UIADD3 UR4, UPT, UPT, UR4, 0x40, URZ ;  /* 0x0000004004047890 */ /* 0x000fe4000fffe0ff */
[----:B------:R-:W-:Y:S02]  /*0880*/  UIADD3 UR6, UPT, UPT, UR6, 0x40, URZ ;  /* 0x0000004006067890 */ /* 0x000fe4000fffe0ff */
[----:B------:R-:W-:-:S02]  /*0890*/  ULEA UR13, UR28, UR13, 0x6 ;  /* 0x0000000d1c0d7291 */ /* 0x000fc4000f8e30ff */
[----:B------:R-:W-:Y:S02]  /*08a0*/  ULEA UR20, UR28, UR20, 0x6 ;  /* 0x000000141c147291 */ /* 0x000fe4000f8e30ff */
[----:B------:R-:W-:Y:S02]  /*08b0*/  ULEA UR21, UR28, UR21, 0x6 ;  /* 0x000000151c157291 */ /* 0x000fe4000f8e30ff */
[----:B------:R-:W-:Y:S01]  /*08c0*/  ULEA UR5, UR28, UR5, 0x6 ;  /* 0x000000051c057291 */ /* 0x000fe2000f8e30ff */
[C---:B--2---:R-:W-:Y:S08]  /*08d0*/  HMMA.16816.F32 R4, R12.reuse, R20, R4 ;  /* 0x000000140c04723c */ /* 0x044ff00000001804 */
[----:B---3--:R-:W-:Y:S01]  /*08e0*/  HMMA.16816.F32 R8, R12, R26, R8 ;  /* 0x0000001a0c08723c */ /* 0x008fe20000001808 */
[----:B------:R-:W-:-:S04]  /*08f0*/  NOP ;  /* 0x0000000000007918 */ /* 0x000fc80000000000 */
[----:B------:R-:W-:-:S15]  /*0900*/  BRA.U UP1, `(.L_x_2) ;  /* 0xfffffff901947547 */ /* 0x000fde000b83ffff */
.L_x_1:
[----:B------:R-:W-:Y:S05]  /*0910*/  BRA.U !UP0, `(.L_x_0) ;  /* 0x0000000108c47547 */ /* 0x000fea000b800000 */
[----:B------:R-:W0:Y:S01]  /*0920*/  S2R R0, SR_LANEID ;  /* 0x0000000000007919 */ /* 0x000e220000000000 */
[----:B------:R-:W3:Y:S01]  /*0930*/  LDCU UR13, c[0x0][0x3a0] ;  /* 0x00007400ff0d77ac */ /* 0x000ee20008000800 */
[----:B------:R-:W4:Y:S01]  /*0940*/  S2UR UR7, SR_CTAID.X ;  /* 0x00000000000779c3 */ /* 0x000f220000002500 */
[----:B------:R-:W-:Y:S01]  /*0950*/  IMAD.MOV.U32 R3, RZ, RZ, RZ ;  /* 0x000000ffff037224 */ /* 0x000fe200078e00ff */
[----:B------:R-:W-:Y:S02]  /*0960*/  USHF.R.U32.HI UR8, URZ, 0x1, UR27 ;  /* 0x00000001ff087899 */ /* 0x000fe4000801161b */
[----:B-1----:R-:W-:Y:S02]  /*0970*/  UIMAD UR5, UR24, UR27, URZ ;  /* 0x0000001b180572a4 */ /* 0x002fe4000f8e02ff */
[----:B------:R-:W-:Y:S01]  /*0980*/  UIADD3 UR6, UPT, UPT, -UR12, URZ, URZ ;  /* 0x000000ff0c067290 */ /* 0x000fe2000fffe1ff */
[----:B------:R-:W1:Y:S01]  /*0990*/  LDCU.64 UR16, c[0x0][0x380] ;  /* 0x00007000ff1077ac */ /* 0x000e620008000a00 */
[----:B------:R-:W0:Y:S01]  /*09a0*/  LDCU.64 UR18, c[0x0][0x388] ;  /* 0x00007100ff1277ac */ /* 0x000e220008000a00 */
[----:B---3--:R-:W-:-:S02]  /*09b0*/  USHF.R.U32.HI UR10, URZ, 0x1, UR13 ;  /* 0x00000001ff0a7899 */ /* 0x008fc4000801160d */
[----:B------:R-:W-:Y:S02]  /*09c0*/  UIMAD UR9, UR4, UR13, URZ ;  /* 0x0000000d040972a4 */ /* 0x000fe4000f8e02ff */
[----:B------:R-:W-:Y:S01]  /*09d0*/  ULEA UR4, UR5, UR4, 0x4 ;  /* 0x0000000405047291 */ /* 0x000fe2000f8e20ff */
[----:B0-----:R-:W-:Y:S02]  /*09e0*/  LOP3.LUT R2, R0, 0x3, RZ, 0xc0, !PT ;  /* 0x0000000300027812 */ /* 0x001fe400078ec0ff */
[----:B------:R-:W-:-:S05]  /*09f0*/  SHF.R.U32.HI R13, RZ, 0x2, R0 ;  /* 0x00000002ff0d7819 */ /* 0x000fca0000011600 */
[----:B------:R-:W-:Y:S01]  /*0a00*/  IMAD.WIDE.U32 R26, R13, UR8, R2 ;  /* 0x000000080d1a7c25 */ /* 0x000fe2000f8e0002 */
[----:B----4-:R-:W-:-:S03]  /*0a10*/  USHF.L.U32 UR8, UR7, 0x4, URZ ;  /* 0x0000000407087899 */ /* 0x010fc600080006ff */
[----:B------:R-:W-:Y:S01]  /*0a20*/  IMAD.WIDE.U32 R2, R13, UR10, R2 ;  /* 0x0000000a0d027c25 */ /* 0x000fe2000f8e0002 */
[----:B------:R-:W-:-:S04]  /*0a30*/  SHF.L.U64.HI R0, R26, 0x2, R27 ;  /* 0x000000021a007819 */ /* 0x000fc8000001021b */
[----:B-1----:R-:W-:-:S07]  /*0a40*/  SHF.L.U64.HI R28, R2, 0x2, R3 ;  /* 0x00000002021c7819 */ /* 0x002fce0000010203 */
.L_x_3:
[----:B------:R-:W-:Y:S01]  /*0a50*/  USHF.R.S32.HI UR5, URZ, 0x1f, UR9 ;  /* 0x0000001fff057899 */ /* 0x000fe20008011409 */
[----:B------:R-:W-:Y:S01]  /*0a60*/  IMAD.U32 R17, RZ, RZ, UR27 ;  /* 0x0000001bff117e24 */ /* 0x000fe2000f8e00ff */
[----:B------:R-:W-:Y:S01]  /*0a70*/  UIADD3 UR7, UP0, UPT, UR8, UR9, URZ ;  /* 0x0000000908077290 */ /* 0x000fe2000ff1e0ff */
[----:B------:R-:W-:Y:S01]  /*0a80*/  IMAD.U32 R19, RZ, RZ, UR13 ;  /* 0x0000000dff137e24 */ /* 0x000fe2000f8e00ff */
[----:B------:R-:W-:Y:S02]  /*0a90*/  UIMAD.WIDE.U32 UR10, UR4, 0x4, UR16 ;  /* 0x00000004040a78a5 */ /* 0x000fe4000f8e0010 */
[----:B------:R-:W-:Y:S02]  /*0aa0*/  ULEA.HI.X.SX32 UR5, UR8, UR5, 0x1, UP0 ;  /* 0x0000000508057291 */ /* 0x000fe400080f0eff */
[----:B------:R-:W-:Y:S02]  /*0ab0*/  ULEA UR12, UP0, UR7, UR18, 0x2 ;  /* 0x00000012070c7291 */ /* 0x000fe4000f8010ff */
[----:B------:R-:W-:-:S02]  /*0ac0*/  LEA R22, P0, R26, UR10, 0x2 ;  /* 0x0000000a1a167c11 */ /* 0x000fc4000f8010ff */
[----:B------:R-:W-:Y:S02]  /*0ad0*/  ULEA.HI.X UR5, UR7, UR19, UR5, 0x2, UP0 ;  /* 0x0000001307057291 */ /* 0x000fe400080f1405 */
[----:B------:R-:W-:Y:S02]  /*0ae0*/  LEA R24, P1, R2, UR12, 0x2 ;  /* 0x0000000c02187c11 */ /* 0x000fe4000f8210ff */
[----:B------:R-:W-:Y:S02]  /*0af0*/  IADD3.X R23, PT, PT, R0, UR11, RZ, P0, !PT ;  /* 0x0000000b00177c10 */ /* 0x000fe400087fe4ff */
[----:B------:R-:W-:Y:S01]  /*0b00*/  IADD3.X R25, PT, PT, R28, UR5, RZ, P1, !PT ;  /* 0x000000051c197c10 */ /* 0x000fe20008ffe4ff */
[----:B------:R-:W-:Y:S02]  /*0b10*/  IMAD.WIDE.U32 R16, R17, 0x10, R22 ;  /* 0x0000001011107825 */ /* 0x000fe400078e0016 */
[----:B--2---:R-:W2:Y:S02]  /*0b20*/  LDG.E R12, desc[UR14][R22.64] ;  /* 0x0000000e160c7981 */ /* 0x004ea4000c1e1900 */
[----:B------:R-:W-:-:S02]  /*0b30*/  IMAD.WIDE.U32 R18, R19, 0x10, R24 ;  /* 0x0000001013127825 */ /* 0x000fc400078e0018 */
[----:B------:R-:W2:Y:S04]  /*0b40*/  LDG.E R13, desc[UR14][R16.64] ;  /* 0x0000000e100d7981 */ /* 0x000ea8000c1e1900 */
[----:B------:R-:W2:Y:S04]  /*0b50*/  LDG.E R15, desc[UR14][R16.64+0x10] ;  /* 0x0000100e100f7981 */ /* 0x000ea8000c1e1900 */
[----:B------:R-:W2:Y:S04]  /*0b60*/  LDG.E R20, desc[UR14][R24.64] ;  /* 0x0000000e18147981 */ /* 0x000ea8000c1e1900 */
[----:B------:R-:W2:Y:S04]  /*0b70*/  LDG.E R21, desc[UR14][R24.64+0x10] ;  /* 0x0000100e18157981 */ /* 0x000ea8000c1e1900 */
[----:B------:R-:W2:Y:S04]  /*0b80*/  LDG.E R14, desc[UR14][R22.64+0x10] ;  /* 0x0000100e160e7981 */ /* 0x000ea8000c1e1900 */
[----:B------:R-:W3:Y:S04]  /*0b90*/  LDG.E R16, desc[UR14][R18.64] ;  /* 0x0000000e12107981 */ /* 0x000ee8000c1e1900 */
[----:B------:R-:W3:Y:S01]  /*0ba0*/  LDG.E R17, desc[UR14][R18.64+0x10] ;  /* 0x0000100e12117981 */ /* 0x000ee2000c1e1900 */
[----:B------:R-:W-:-:S04]  /*0bb0*/  UIADD3 UR6, UPT, UPT, UR6, 0x1, URZ ;  /* 0x0000000106067890 */ /* 0x000fc8000fffe0ff */
[----:B------:R-:W-:Y:S02]  /*0bc0*/  UISETP.NE.AND UP0, UPT, UR6, URZ, UPT ;  /* 0x000000ff0600728c */ /* 0x000fe4000bf05270 */
[----:B------:R-:W-:Y:S02]  /*0bd0*/  ULEA UR9, UR13, UR9, 0x4 ;  /* 0x000000090d097291 */ /* 0x000fe4000f8e20ff */
[----:B------:R-:W-:Y:S01]  /*0be0*/  UIADD3 UR4, UPT, UPT, UR4, 0x10, URZ ;  /* 0x0000001004047890 */ /* 0x000fe2000fffe0ff */
[C---:B--2---:R-:W-:Y:S08]  /*0bf0*/  HMMA.16816.F32 R4, R12.reuse, R20, R4 ;  /* 0x000000140c04723c */ /* 0x044ff00000001804 */
[----:B---3--:R-:W-:Y:S01]  /*0c00*/  HMMA.16816.F32 R8, R12, R16, R8 ;  /* 0x000000100c08723c */ /* 0x008fe20000001808 */
[----:B------:R-:W-:-:S04]  /*0c10*/  NOP ;  /* 0x0000000000007918 */ /* 0x000fc80000000000 */
[----:B------:R-:W-:-:S15]  /*0c20*/  BRA.U UP0, `(.L_x_3) ;  /* 0xfffffffd00887547 */ /* 0x000fde000b83ffff */
.L_x_0:
[----:B------:R-:W0:Y:S01]  /*0c30*/  S2R R12, SR_CTAID.X ;  /* 0x00000000000c7919 */ /* 0x000e220000002500 */
[----:B------:R-:W1:Y:S01]  /*0c40*/  LDC R13, c[0x0][0x3a0] ;  /* 0x0000e800ff0d7b82 */ /* 0x000e620000000800 */
[----:B------:R-:W3:Y:S07]  /*0c50*/  S2R R14, SR_LANEID ;  /* 0x00000000000e7919 */ /* 0x000eee0000000000 */
[----:B------:R-:W4:Y:S01]  /*0c60*/  LDC.64 R2, c[0x0][0x390] ;  /* 0x0000e400ff027b82 */ /* 0x000f220000000a00 */
[----:B-1----:R-:W-:Y:S01]  /*0c70*/  IMAD R0, R13, UR24, RZ ;  /* 0x000000180d007c24 */ /* 0x002fe2000f8e02ff */
[----:B------:R-:W-:Y:S01]  /*0c80*/  SHF.R.U32.HI R19, RZ, 0x1, R13 ;  /* 0x00000001ff137819 */ /* 0x000fe2000001160d */
[----:B------:R-:W-:-:S02]  /*0c90*/  IMAD.MOV.U32 R13, RZ, RZ, RZ ;  /* 0x000000ffff0d7224 */ /* 0x000fc400078e00ff */
[----:B------:R-:W-:Y:S02]  /*0ca0*/  IMAD.SHL.U32 R0, R0, 0x10, RZ ;  /* 0x0000001000007824 */ /* 0x000fe400078e00ff */
[----:B0-----:R-:W-:Y:S01]  /*0cb0*/  IMAD.SHL.U32 R15, R12, 0x10, RZ ;  /* 0x000000100c0f7824 */ /* 0x001fe200078e00ff */
[----:B---3--:R-:W-:Y:S02]  /*0cc0*/  SHF.R.U32.HI R17, RZ, 0x2, R14 ;  /* 0x00000002ff117819 */ /* 0x008fe4000001160e */
[----:B------:R-:W-:Y:S02]  /*0cd0*/  LOP3.LUT R12, R14, 0x3, RZ, 0xc0, !PT ;  /* 0x000000030e0c7812 */ /* 0x000fe400078ec0ff */
[----:B------:R-:W-:Y:S02]  /*0ce0*/  SHF.R.S32.HI R14, RZ, 0x1f, R0 ;  /* 0x0000001fff0e7819 */ /* 0x000fe40000011400 */
[----:B------:R-:W-:Y:S01]  /*0cf0*/  IADD3 R0, P0, PT, R15, R0, RZ ;  /* 0x000000000f007210 */ /* 0x000fe20007f1e0ff */
[----:B------:R-:W-:-:S03]  /*0d00*/  IMAD.WIDE.U32 R12, R17, R19, R12 ;  /* 0x00000013110c7225 */ /* 0x000fc600078e000c */
[----:B------:R-:W-:Y:S02]  /*0d10*/  LEA.HI.X.SX32 R14, R15, R14, 0x1, P0 ;  /* 0x0000000e0f0e7211 */ /* 0x000fe400000f0eff */
[----:B----4-:R-:W-:-:S04]  /*0d20*/  LEA R15, P0, R0, R2, 0x2 ;  /* 0x00000002000f7211 */ /* 0x010fc800078010ff */
[----:B------:R-:W-:Y:S02]  /*0d30*/  LEA.HI.X R3, R0, R3, R14, 0x2, P0 ;  /* 0x0000000300037211 */ /* 0x000fe400000f140e */
[----:B------:R-:W-:-:S04]  /*0d40*/  LEA R2, P0, R12, R15, 0x3 ;  /* 0x0000000f0c027211 */ /* 0x000fc800078018ff */
[----:B------:R-:W-:-:S03]  /*0d50*/  LEA.HI.X R3, R12, R3, R13, 0x3, P0 ;  /* 0x000000030c037211 */ /* 0x000fc600000f1c0d */
[----:B------:R-:W-:Y:S02]  /*0d60*/  IMAD.WIDE.U32 R12, R19, 0x40, R2 ;  /* 0x00000040130c7825 */ /* 0x000fe400078e0002 */
[----:B--2---:R-:W-:Y:S04]  /*0d70*/  STG.E.64 desc[UR14][R2.64], R4 ;  /* 0x0000000402007986 */ /* 0x004fe8000c101b0e */
[----:B------:R-:W-:Y:S04]  /*0d80*/  STG.E.64 desc[UR14][R12.64], R6 ;  /* 0x000000060c007986 */ /* 0x000fe8000c101b0e */
[----:B------:R-:W-:Y:S04]  /*0d90*/  STG.E.64 desc[UR14][R2.64+0x20], R8 ;  /* 0x0000200802007986 */ /* 0x000fe8000c101b0e */
[----:B------:R-:W-:Y:S01]  /*0da0*/  STG.E.64 desc[UR14][R12.64+0x20], R10 ;  /* 0x0000200a0c007986 */ /* 0x000fe2000c101b0e */
[----:B------:R-:W-:Y:S05]  /*0db0*/  EXIT ;  /* 0x000000000000794d */ /* 0x000fea0003800000 */
.L_x_4:
[----:B------:R-:W-:-:S00]  /*0dc0*/  BRA `(.L_x_4) ;  /* 0xfffffffc00fc7947 */ /* 0x000fc0000383ffff */
[----:B------:R-:W-:-:S00]  /*0dd0*/  NOP ;  /* 0x0000000000007918 */ /* 0x000fc00000000000 */
        /* <DEDUP_REMOVED lines=10> */
.L_x_5:


//--------------------- .nv.shared.reserved.0     --------------------------
	.section	.nv.shared.reserved.0,"aw",@nobits
	.weak		__nv_reservedSMEM_offset_0_alias
	.size		__nv_reservedSMEM_offset_0_alias, 0, 64
	.other		__nv_reservedSMEM_offset_0_alias,@"STO_CUDA_RESERVED_SHARED STV_DEFAULT"
__nv_reservedSMEM_offset_0_alias:
	.zero		0
	.zero		64


//--------------------- .nv.constant0._Z28matrix_multiplication_kernelPKfS0_Pfiii --------------------------
	.section	.nv.constant0._Z28matrix_multiplication_kernelPKfS0_Pfiii,"a",@progbits
	.sectionflags	@""
	.align	4
.nv.constant0._Z28matrix_multiplication_kernelPKfS0_Pfiii:
	.zero		932


//--------------------- SYMBOLS --------------------------

	.type		.nv.reservedSmem.offset0,@object
	.size		.nv.reservedSmem.offset0,0x4
